//
// Generated by NVIDIA NVVM Compiler
//
// Compiler Build ID: CL-36424714
// Cuda compilation tools, release 13.0, V13.0.88
// Based on NVVM 20.0.0
//

.version 9.0
.target sm_100
.address_size 64

	// .globl	_Z11step_kernelPiS_ii
.const .align 4 .b8 offsets_dev[64] = {255, 255, 255, 255, 1, 0, 0, 0, 0, 0, 0, 0, 1, 0, 0, 0, 1, 0, 0, 0, 1, 0, 0, 0, 255, 255, 255, 255, 0, 0, 0, 0, 1, 0, 0, 0, 0, 0, 0, 0, 255, 255, 255, 255, 255, 255, 255, 255, 0, 0, 0, 0, 255, 255, 255, 255, 1, 0, 0, 0, 255, 255, 255, 255};
// _ZZ11step_kernelPiS_iiE7num_col has been demoted

.visible .entry _Z11step_kernelPiS_ii(
	.param .u64 .ptr .align 1 _Z11step_kernelPiS_ii_param_0,
	.param .u64 .ptr .align 1 _Z11step_kernelPiS_ii_param_1,
	.param .u32 _Z11step_kernelPiS_ii_param_2,
	.param .u32 _Z11step_kernelPiS_ii_param_3
)
{
	.reg .pred 	%p<7>;
	.reg .b32 	%r<64>;
	.reg .b64 	%rd<17>;
	// demoted variable
	.shared .align 4 .b8 _ZZ11step_kernelPiS_iiE7num_col[128];
	ld.param.u64 	%rd2, [_Z11step_kernelPiS_ii_param_0];
	ld.param.u64 	%rd3, [_Z11step_kernelPiS_ii_param_1];
	ld.param.u32 	%r4, [_Z11step_kernelPiS_ii_param_2];
	ld.param.u32 	%r5, [_Z11step_kernelPiS_ii_param_3];
	cvta.to.global.u64 	%rd1, %rd3;
	cvta.to.global.u64 	%rd4, %rd2;
	mul.lo.s32 	%r6, %r5, %r4;
	mov.u32 	%r7, %ntid.x;
	mov.u32 	%r8, %ctaid.x;
	mov.u32 	%r9, %tid.x;
	mad.lo.s32 	%r1, %r7, %r8, %r9;
	div.s32 	%r10, %r1, %r4;
	mul.lo.s32 	%r11, %r10, %r4;
	sub.s32 	%r12, %r1, %r11;
	mul.wide.s32 	%rd5, %r1, 4;
	add.s64 	%rd6, %rd4, %rd5;
	ld.global.u32 	%r2, [%rd6];
	shl.b32 	%r13, %r12, 2;
	mov.u32 	%r14, _ZZ11step_kernelPiS_iiE7num_col;
	add.s32 	%r15, %r14, %r13;
	mov.b32 	%r16, 0;
	st.shared.u32 	[%r15], %r16;
	bar.sync 	0;
	add.s32 	%r17, %r10, %r5;
	ld.shared.u32 	%r18, [%r15];
	add.s32 	%r19, %r17, -1;
	rem.s32 	%r20, %r19, %r5;
	mad.lo.s32 	%r21, %r20, %r4, %r12;
	mul.wide.s32 	%rd7, %r21, 4;
	add.s64 	%rd8, %rd4, %rd7;
	ld.global.u32 	%r22, [%rd8];
	add.s32 	%r23, %r18, %r22;
	rem.s32 	%r24, %r17, %r5;
	mad.lo.s32 	%r25, %r24, %r4, %r12;
	mul.wide.s32 	%rd9, %r25, 4;
	add.s64 	%rd10, %rd4, %rd9;
	ld.global.u32 	%r26, [%rd10];
	add.s32 	%r27, %r23, %r26;
	add.s32 	%r28, %r17, 1;
	rem.s32 	%r29, %r28, %r5;
	mad.lo.s32 	%r30, %r29, %r4, %r12;
	mul.wide.s32 	%rd11, %r30, 4;
	add.s64 	%rd12, %rd4, %rd11;
	ld.global.u32 	%r31, [%rd12];
	add.s32 	%r32, %r27, %r31;
	st.shared.u32 	[%r15], %r32;
	bar.sync 	0;
	add.s32 	%r33, %r12, 32;
	add.s32 	%r34, %r12, 33;
	shr.s32 	%r35, %r34, 31;
	shr.u32 	%r36, %r35, 27;
	add.s32 	%r37, %r34, %r36;
	and.b32  	%r38, %r37, 1073741792;
	sub.s32 	%r39, %r34, %r38;
	shl.b32 	%r40, %r39, 2;
	add.s32 	%r41, %r14, %r40;
	ld.shared.u32 	%r42, [%r41];
	shr.s32 	%r43, %r33, 31;
	shr.u32 	%r44, %r43, 27;
	add.s32 	%r45, %r33, %r44;
	and.b32  	%r46, %r45, 1073741792;
	sub.s32 	%r47, %r33, %r46;
	shl.b32 	%r48, %r47, 2;
	add.s32 	%r49, %r14, %r48;
	ld.shared.u32 	%r50, [%r49];
	add.s32 	%r51, %r50, %r42;
	add.s32 	%r52, %r12, 31;
	shr.s32 	%r53, %r52, 31;
	shr.u32 	%r54, %r53, 27;
	add.s32 	%r55, %r52, %r54;
	and.b32  	%r56, %r55, 1073741792;
	sub.s32 	%r57, %r52, %r56;
	shl.b32 	%r58, %r57, 2;
	add.s32 	%r59, %r14, %r58;
	ld.shared.u32 	%r60, [%r59];
	add.s32 	%r3, %r60, %r51;
	bar.sync 	0;
	setp.ge.s32 	%p1, %r1, %r6;
	@%p1 bra 	$L__BB0_3;
	sub.s32 	%r61, %r3, %r2;
	setp.eq.s32 	%p2, %r2, 0;
	setp.ne.s32 	%p3, %r61, 2;
	or.pred  	%p4, %p2, %p3;
	setp.ne.s32 	%p5, %r61, 3;
	and.pred  	%p6, %p4, %p5;
	@%p6 bra 	$L__BB0_3;
	add.s64 	%rd16, %rd1, %rd5;
	mov.b32 	%r63, 1;
	st.global.u32 	[%rd16], %r63;
	bra.uni 	$L__BB0_4;
$L__BB0_3:
	add.s64 	%rd14, %rd1, %rd5;
	mov.b32 	%r62, 0;
	st.global.u32 	[%rd14], %r62;
$L__BB0_4:
	ret;

}


// ===== COMPILED SASS (sm_100) =====

	.target	sm_100

	.elftype	@"ET_EXEC"


//--------------------- .note.nv.tkinfo           --------------------------
	.section	.note.nv.tkinfo,"",@"SHT_NOTE"
	.sectionflags	@"SHF_NOTE_NV_TKINFO"
	.tkinfo
        /*0018*/ 	.word	0x00000002
        /*0030*/ 	.string	""
        /*0030*/ 	.string	"ptxas"
        /*0030*/ 	.string	"Cuda compilation tools, release 13.0, V13.0.88"
        /*0030*/ 	.string	"Build cuda_13.0.r13.0/compiler.36424714_0"
        /*0030*/ 	.string	"-arch sm_100 -m 64 "



//--------------------- .note.nv.cuinfo           --------------------------
	.section	.note.nv.cuinfo,"",@"SHT_NOTE"
	.sectionflags	@"SHF_NOTE_NV_CUINFO"
        /*0018*/ 	.short	0x0002
        /*001a*/ 	.short	0x0064
        /*001c*/ 	.short	0x0082
	.zero		2


//--------------------- .nv.info                  --------------------------
	.section	.nv.info,"",@"SHT_CUDA_INFO"
	.align	4


	//----- nvinfo : EIATTR_REGCOUNT
	.align		4
        /*0000*/ 	.byte	0x04, 0x2f
        /*0002*/ 	.short	(.L_2 - .L_1)
	.align		4
.L_1:
        /*0004*/ 	.word	index@(_Z11step_kernelPiS_ii)
        /*0008*/ 	.word	0x00000016


	//----- nvinfo : EIATTR_FRAME_SIZE
	.align		4
.L_2:
        /*000c*/ 	.byte	0x04, 0x11
        /*000e*/ 	.short	(.L_4 - .L_3)
	.align		4
.L_3:
        /*0010*/ 	.word	index@(_Z11step_kernelPiS_ii)
        /*0014*/ 	.word	0x00000000


	//----- nvinfo : EIATTR_MIN_STACK_SIZE
	.align		4
.L_4:
        /*0018*/ 	.byte	0x04, 0x12
        /*001a*/ 	.short	(.L_6 - .L_5)
	.align		4
.L_5:
        /*001c*/ 	.word	index@(_Z11step_kernelPiS_ii)
        /*0020*/ 	.word	0x00000000
.L_6:


//--------------------- .nv.compat                --------------------------
	.section	.nv.compat,"",@"SHT_CUDA_COMPAT_INFO"
	.align	4
        /*0000*/ 	.byte	0x02, 0x09, 0x00, 0x00, 0x02, 0x02, 0x01, 0x00, 0x02, 0x05, 0x05, 0x00, 0x03, 0x07, 0x01, 0x01
        /*0010*/ 	.byte	0x02, 0x03, 0x00, 0x00, 0x02, 0x06, 0x01, 0x00, 0x04, 0x0b, 0x08, 0x00, 0x09, 0x00, 0x00, 0x00
        /*0020*/ 	.byte	0x00, 0x00, 0x00, 0x00


//--------------------- .nv.info._Z11step_kernelPiS_ii --------------------------
	.section	.nv.info._Z11step_kernelPiS_ii,"",@"SHT_CUDA_INFO"
	.sectionflags	@""
	.align	4


	//----- nvinfo : EIATTR_CUDA_API_VERSION
	.align		4
        /*0000*/ 	.byte	0x04, 0x37
        /*0002*/ 	.short	(.L_8 - .L_7)
.L_7:
        /*0004*/ 	.word	0x00000082


	//----- nvinfo : EIATTR_KPARAM_INFO
	.align		4
.L_8:
        /*0008*/ 	.byte	0x04, 0x17
        /*000a*/ 	.short	(.L_10 - .L_9)
.L_9:
        /*000c*/ 	.word	0x00000000
        /*0010*/ 	.short	0x0003
        /*0012*/ 	.short	0x0014
        /*0014*/ 	.byte	0x00, 0xf0, 0x11, 0x00


	//----- nvinfo : EIATTR_KPARAM_INFO
	.align		4
.L_10:
        /*0018*/ 	.byte	0x04, 0x17
        /*001a*/ 	.short	(.L_12 - .L_11)
.L_11:
        /*001c*/ 	.word	0x00000000
        /*0020*/ 	.short	0x0002
        /*0022*/ 	.short	0x0010
        /*0024*/ 	.byte	0x00, 0xf0, 0x11, 0x00


	//----- nvinfo : EIATTR_KPARAM_INFO
	.align		4
.L_12:
        /*0028*/ 	.byte	0x04, 0x17
        /*002a*/ 	.short	(.L_14 - .L_13)
.L_13:
        /*002c*/ 	.word	0x00000000
        /*0030*/ 	.short	0x0001
        /*0032*/ 	.short	0x0008
        /*0034*/ 	.byte	0x00, 0xf5, 0x21, 0x00


	//----- nvinfo : EIATTR_KPARAM_INFO
	.align		4
.L_14:
        /*0038*/ 	.byte	0x04, 0x17
        /*003a*/ 	.short	(.L_16 - .L_15)
.L_15:
        /*003c*/ 	.word	0x00000000
        /*0040*/ 	.short	0x0000
        /*0042*/ 	.short	0x0000
        /*0044*/ 	.byte	0x00, 0xf5, 0x21, 0x00


	//----- nvinfo : EIATTR_SPARSE_MMA_MASK
	.align		4
.L_16:
        /*0048*/ 	.byte	0x03, 0x50
        /*004a*/ 	.short	0x0000


	//----- nvinfo : EIATTR_MAXREG_COUNT
	.align		4
        /*004c*/ 	.byte	0x03, 0x1b
        /*004e*/ 	.short	0x00ff


	//----- nvinfo : EIATTR_NUM_BARRIERS
	.align		4
        /*0050*/ 	.byte	0x02, 0x4c
        /*0052*/ 	.byte	0x01
	.zero		1


	//----- nvinfo : EIATTR_MERCURY_ISA_VERSION
	.align		4
        /*0054*/ 	.byte	0x03, 0x5f
        /*0056*/ 	.short	0x0101


	//----- nvinfo : EIATTR_VRC_CTA_INIT_COUNT
	.align		4
        /*0058*/ 	.byte	0x02, 0x4a
	.zero		1
	.zero		1


	//----- nvinfo : EIATTR_EXIT_INSTR_OFFSETS
	.align		4
        /*005c*/ 	.byte	0x04, 0x1c
        /*005e*/ 	.short	(.L_18 - .L_17)


	//   ....[0]....
.L_17:
        /*0060*/ 	.word	0x000008b0


	//   ....[1]....
        /*0064*/ 	.word	0x00000900


	//----- nvinfo : EIATTR_CRS_STACK_SIZE
	.align		4
.L_18:
        /*0068*/ 	.byte	0x04, 0x1e
        /*006a*/ 	.short	(.L_20 - .L_19)
.L_19:
        /*006c*/ 	.word	0x00000000


	//----- nvinfo : EIATTR_CBANK_PARAM_SIZE
	.align		4
.L_20:
        /*0070*/ 	.byte	0x03, 0x19
        /*0072*/ 	.short	0x0018


	//----- nvinfo : EIATTR_PARAM_CBANK
	.align		4
        /*0074*/ 	.byte	0x04, 0x0a
        /*0076*/ 	.short	(.L_22 - .L_21)
	.align		4
.L_21:
        /*0078*/ 	.word	index@(.nv.constant0._Z11step_kernelPiS_ii)
        /*007c*/ 	.short	0x0380
        /*007e*/ 	.short	0x0018


	//----- nvinfo : EIATTR_SW_WAR
	.align		4
.L_22:
        /*0080*/ 	.byte	0x04, 0x36
        /*0082*/ 	.short	(.L_24 - .L_23)
.L_23:
        /*0084*/ 	.word	0x00000008
.L_24:


//--------------------- .nv.callgraph             --------------------------
	.section	.nv.callgraph,"",@"SHT_CUDA_CALLGRAPH"
	.align	4
	.sectionentsize	8
	.align		4
        /*0000*/ 	.word	0x00000000
	.align		4
        /*0004*/ 	.word	0xffffffff
	.align		4
        /*0008*/ 	.word	0x00000000
	.align		4
        /*000c*/ 	.word	0xfffffffe
	.align		4
        /*0010*/ 	.word	0x00000000
	.align		4
        /*0014*/ 	.word	0xfffffffd
	.align		4
        /*0018*/ 	.word	0x00000000
	.align		4
        /*001c*/ 	.word	0xfffffffc


//--------------------- .nv.constant3             --------------------------
	.section	.nv.constant3,"a",@progbits
	.align	4
.nv.constant3:
	.type		offsets_dev,@object
	.size		offsets_dev,(.L_0 - offsets_dev)
offsets_dev:
        /*0000*/ 	.byte	0xff, 0xff, 0xff, 0xff, 0x01, 0x00, 0x00, 0x00, 0x00, 0x00, 0x00, 0x00, 0x01, 0x00, 0x00, 0x00
        /*0010*/ 	.byte	0x01, 0x00, 0x00, 0x00, 0x01, 0x00, 0x00, 0x00, 0xff, 0xff, 0xff, 0xff, 0x00, 0x00, 0x00, 0x00
        /*0020*/ 	.byte	0x01, 0x00, 0x00, 0x00, 0x00, 0x00, 0x00, 0x00, 0xff, 0xff, 0xff, 0xff, 0xff, 0xff, 0xff, 0xff
        /*0030*/ 	.byte	0x00, 0x00, 0x00, 0x00, 0xff, 0xff, 0xff, 0xff, 0x01, 0x00, 0x00, 0x00, 0xff, 0xff, 0xff, 0xff
.L_0:


//--------------------- .text._Z11step_kernelPiS_ii --------------------------
	.section	.text._Z11step_kernelPiS_ii,"ax",@progbits
	.align	128
        .global         _Z11step_kernelPiS_ii
        .type           _Z11step_kernelPiS_ii,@function
        .size           _Z11step_kernelPiS_ii,(.L_x_3 - _Z11step_kernelPiS_ii)
        .other          _Z11step_kernelPiS_ii,@"STO_CUDA_ENTRY STV_DEFAULT"
_Z11step_kernelPiS_ii:
.text._Z11step_kernelPiS_ii:
[----:B------:R-:W-:Y:S08]  /*0000*/  LDC R1, c[0x0][0x37c] ;  /* 0x0000df00ff017b82 */ /* 0x000ff00000000800 */
[----:B------:R-:W0:Y:S01]  /*0010*/  LDC R3, c[0x0][0x390] ;  /* 0x0000e400ff037b82 */ /* 0x000e220000000800 */
[----:B------:R-:W1:Y:S01]  /*0020*/  S2R R0, SR_CTAID.X ;  /* 0x0000000000007919 */ /* 0x000e620000002500 */
[----:B------:R-:W1:Y:S01]  /*0030*/  LDCU UR4, c[0x0][0x360] ;  /* 0x00006c00ff0477ac */ /* 0x000e620008000800 */
[----:B------:R-:W1:Y:S01]  /*0040*/  S2R R7, SR_TID.X ;  /* 0x0000000000077919 */ /* 0x000e620000002100 */
[----:B------:R-:W2:Y:S04]  /*0050*/  LDCU.64 UR6, c[0x0][0x358] ;  /* 0x00006b00ff0677ac */ /* 0x000ea80008000a00 */
[----:B------:R-:W3:Y:S08]  /*0060*/  LDC R2, c[0x0][0x394] ;  /* 0x0000e500ff027b82 */ /* 0x000ef00000000800 */
[----:B------:R-:W4:Y:S01]  /*0070*/  S2UR UR5, SR_CgaCtaId ;  /* 0x00000000000579c3 */ /* 0x000f220000008800 */
[----:B0-----:R-:W-:-:S04]  /*0080*/  IABS R11, R3 ;  /* 0x00000003000b7213 */ /* 0x001fc80000000000 */
[----:B------:R-:W0:Y:S01]  /*0090*/  I2F.RP R6, R11 ;  /* 0x0000000b00067306 */ /* 0x000e220000209400 */
[----:B-1----:R-:W-:Y:S01]  /*00a0*/  IMAD R0, R0, UR4, R7 ;  /* 0x0000000400007c24 */ /* 0x002fe2000f8e0207 */
[----:B------:R-:W-:Y:S02]  /*00b0*/  UMOV UR4, 0x400 ;  /* 0x0000040000047882 */ /* 0x000fe40000000000 */
[----:B----4-:R-:W-:-:S04]  /*00c0*/  ULEA UR4, UR5, UR4, 0x18 ;  /* 0x0000000405047291 */ /* 0x010fc8000f8ec0ff */
[----:B0-----:R-:W0:Y:S02]  /*00d0*/  MUFU.RCP R6, R6 ;  /* 0x0000000600067308 */ /* 0x001e240000001000 */
[----:B0-----:R-:W-:Y:S01]  /*00e0*/  VIADD R4, R6, 0xffffffe ;  /* 0x0ffffffe06047836 */ /* 0x001fe20000000000 */
[----:B---3--:R-:W-:-:S05]  /*00f0*/  IABS R6, R2 ;  /* 0x0000000200067213 */ /* 0x008fca0000000000 */
[----:B------:R0:W1:Y:S02]  /*0100*/  F2I.FTZ.U32.TRUNC.NTZ R5, R4 ;  /* 0x0000000400057305 */ /* 0x000064000021f000 */
[----:B0-----:R-:W-:Y:S02]  /*0110*/  IMAD.MOV.U32 R4, RZ, RZ, RZ ;  /* 0x000000ffff047224 */ /* 0x001fe400078e00ff */
[----:B-1----:R-:W-:-:S04]  /*0120*/  IMAD.MOV R8, RZ, RZ, -R5 ;  /* 0x000000ffff087224 */ /* 0x002fc800078e0a05 */
[----:B------:R-:W-:Y:S01]  /*0130*/  IMAD R7, R8, R11, RZ ;  /* 0x0000000b08077224 */ /* 0x000fe200078e02ff */
[----:B------:R-:W-:-:S03]  /*0140*/  IABS R8, R0 ;  /* 0x0000000000087213 */ /* 0x000fc60000000000 */
[----:B------:R-:W-:Y:S02]  /*0150*/  IMAD.HI.U32 R5, R5, R7, R4 ;  /* 0x0000000705057227 */ /* 0x000fe400078e0004 */
[----:B------:R-:W0:Y:S04]  /*0160*/  I2F.RP R7, R6 ;  /* 0x0000000600077306 */ /* 0x000e280000209400 */
[----:B------:R-:W-:-:S04]  /*0170*/  IMAD.HI.U32 R9, R5, R8, RZ ;  /* 0x0000000805097227 */ /* 0x000fc800078e00ff */
[----:B------:R-:W-:-:S04]  /*0180*/  IMAD.MOV R4, RZ, RZ, -R9 ;  /* 0x000000ffff047224 */ /* 0x000fc800078e0a09 */
[C---:B------:R-:W-:Y:S01]  /*0190*/  IMAD R4, R11.reuse, R4, R8 ;  /* 0x000000040b047224 */ /* 0x040fe200078e0208 */
[----:B0-----:R-:W0:Y:S04]  /*01a0*/  MUFU.RCP R7, R7 ;  /* 0x0000000700077308 */ /* 0x001e280000001000 */
[----:B------:R-:W-:-:S13]  /*01b0*/  ISETP.GT.U32.AND P1, PT, R11, R4, PT ;  /* 0x000000040b00720c */ /* 0x000fda0003f24070 */
[-C--:B------:R-:W-:Y:S01]  /*01c0*/  @!P1 IADD3 R4, PT, PT, R4, -R11.reuse, RZ ;  /* 0x8000000b04049210 */ /* 0x080fe20007ffe0ff */
[----:B------:R-:W-:Y:S01]  /*01d0*/  @!P1 VIADD R9, R9, 0x1 ;  /* 0x0000000109099836 */ /* 0x000fe20000000000 */
[----:B------:R-:W-:Y:S01]  /*01e0*/  ISETP.NE.AND P1, PT, R3, RZ, PT ;  /* 0x000000ff0300720c */ /* 0x000fe20003f25270 */
[----:B0-----:R-:W-:Y:S01]  /*01f0*/  VIADD R5, R7, 0xffffffe ;  /* 0x0ffffffe07057836 */ /* 0x001fe20000000000 */
[----:B------:R-:W-:Y:S02]  /*0200*/  ISETP.GE.U32.AND P0, PT, R4, R11, PT ;  /* 0x0000000b0400720c */ /* 0x000fe40003f06070 */
[----:B------:R-:W-:-:S03]  /*0210*/  LOP3.LUT R4, R0, R3, RZ, 0x3c, !PT ;  /* 0x0000000300047212 */ /* 0x000fc600078e3cff */
[----:B------:R-:W0:Y:S01]  /*0220*/  F2I.FTZ.U32.TRUNC.NTZ R5, R5 ;  /* 0x0000000500057305 */ /* 0x000e22000021f000 */
[----:B------:R-:W-:Y:S01]  /*0230*/  ISETP.GE.AND P2, PT, R4, RZ, PT ;  /* 0x000000ff0400720c */ /* 0x000fe20003f46270 */
[----:B------:R-:W-:-:S06]  /*0240*/  IMAD.MOV.U32 R4, RZ, RZ, RZ ;  /* 0x000000ffff047224 */ /* 0x000fcc00078e00ff */
[----:B------:R-:W-:-:S06]  /*0250*/  @P0 VIADD R9, R9, 0x1 ;  /* 0x0000000109090836 */ /* 0x000fcc0000000000 */
[----:B------:R-:W-:Y:S01]  /*0260*/  @!P2 IADD3 R9, PT, PT, -R9, RZ, RZ ;  /* 0x000000ff0909a210 */ /* 0x000fe20007ffe1ff */
[----:B0-----:R-:W-:Y:S01]  /*0270*/  IMAD.MOV R11, RZ, RZ, -R5 ;  /* 0x000000ffff0b7224 */ /* 0x001fe200078e0a05 */
[----:B------:R-:W-:-:S03]  /*0280*/  @!P1 LOP3.LUT R9, RZ, R3, RZ, 0x33, !PT ;  /* 0x00000003ff099212 */ /* 0x000fc600078e33ff */
[----:B------:R-:W-:Y:S02]  /*0290*/  IMAD R11, R11, R6, RZ ;  /* 0x000000060b0b7224 */ /* 0x000fe400078e02ff */
[----:B------:R-:W-:Y:S02]  /*02a0*/  IMAD.IADD R7, R9, 0x1, R2 ;  /* 0x0000000109077824 */ /* 0x000fe400078e0202 */
[----:B------:R-:W-:-:S03]  /*02b0*/  IMAD.HI.U32 R4, R5, R11, R4 ;  /* 0x0000000b05047227 */ /* 0x000fc600078e0004 */
[C---:B------:R-:W-:Y:S01]  /*02c0*/  IADD3 R8, PT, PT, R7.reuse, -0x1, RZ ;  /* 0xffffffff07087810 */ /* 0x040fe20007ffe0ff */
[----:B------:R-:W-:Y:S01]  /*02d0*/  VIADD R12, R7, 0x1 ;  /* 0x00000001070c7836 */ /* 0x000fe20000000000 */
[----:B------:R-:W-:Y:S02]  /*02e0*/  IABS R13, R7 ;  /* 0x00000007000d7213 */ /* 0x000fe40000000000 */
[----:B------:R-:W-:Y:S02]  /*02f0*/  IABS R10, R8 ;  /* 0x00000008000a7213 */ /* 0x000fe40000000000 */
[----:B------:R-:W-:-:S03]  /*0300*/  IABS R15, R12 ;  /* 0x0000000c000f7213 */ /* 0x000fc60000000000 */
[----:B------:R-:W-:Y:S02]  /*0310*/  IMAD.MOV.U32 R11, RZ, RZ, R10 ;  /* 0x000000ffff0b7224 */ /* 0x000fe400078e000a */
[----:B------:R-:W-:-:S04]  /*0320*/  IMAD.HI.U32 R10, R4, R13, RZ ;  /* 0x0000000d040a7227 */ /* 0x000fc800078e00ff */
[----:B------:R-:W-:-:S04]  /*0330*/  IMAD.HI.U32 R5, R4, R11, RZ ;  /* 0x0000000b04057227 */ /* 0x000fc800078e00ff */
[----:B------:R-:W-:Y:S01]  /*0340*/  IMAD.HI.U32 R4, R4, R15, RZ ;  /* 0x0000000f04047227 */ /* 0x000fe200078e00ff */
[----:B------:R-:W-:-:S03]  /*0350*/  IADD3 R5, PT, PT, -R5, RZ, RZ ;  /* 0x000000ff05057210 */ /* 0x000fc60007ffe1ff */
[----:B------:R-:W-:Y:S02]  /*0360*/  IMAD.MOV R10, RZ, RZ, -R10 ;  /* 0x000000ffff0a7224 */ /* 0x000fe400078e0a0a */
[----:B------:R-:W-:Y:S02]  /*0370*/  IMAD.MOV R4, RZ, RZ, -R4 ;  /* 0x000000ffff047224 */ /* 0x000fe400078e0a04 */
[C---:B------:R-:W-:Y:S02]  /*0380*/  IMAD R13, R6.reuse, R10, R13 ;  /* 0x0000000a060d7224 */ /* 0x040fe400078e020d */
[C---:B------:R-:W-:Y:S02]  /*0390*/  IMAD R11, R6.reuse, R5, R11 ;  /* 0x00000005060b7224 */ /* 0x040fe400078e020b */
[C---:B------:R-:W-:Y:S01]  /*03a0*/  IMAD R15, R6.reuse, R4, R15 ;  /* 0x00000004060f7224 */ /* 0x040fe200078e020f */
[C---:B------:R-:W-:Y:S01]  /*03b0*/  ISETP.GT.U32.AND P1, PT, R6.reuse, R13, PT ;  /* 0x0000000d0600720c */ /* 0x040fe20003f24070 */
[----:B------:R-:W0:Y:S01]  /*03c0*/  LDC.64 R4, c[0x0][0x380] ;  /* 0x0000e000ff047b82 */ /* 0x000e220000000a00 */
[----:B------:R-:W-:-:S02]  /*03d0*/  ISETP.GT.U32.AND P0, PT, R6, R11, PT ;  /* 0x0000000b0600720c */ /* 0x000fc40003f04070 */
[----:B------:R-:W-:-:S09]  /*03e0*/  ISETP.GT.U32.AND P2, PT, R6, R15, PT ;  /* 0x0000000f0600720c */ /* 0x000fd20003f44070 */
[--C-:B------:R-:W-:Y:S01]  /*03f0*/  @!P1 IMAD.IADD R13, R13, 0x1, -R6.reuse ;  /* 0x000000010d0d9824 */ /* 0x100fe200078e0a06 */
[----:B------:R-:W-:Y:S01]  /*0400*/  ISETP.GE.AND P1, PT, R8, RZ, PT ;  /* 0x000000ff0800720c */ /* 0x000fe20003f26270 */
[----:B------:R-:W-:Y:S01]  /*0410*/  @!P0 IMAD.IADD R11, R11, 0x1, -R6 ;  /* 0x000000010b0b8824 */ /* 0x000fe200078e0a06 */
[----:B------:R-:W-:Y:S02]  /*0420*/  ISETP.GE.AND P0, PT, R7, RZ, PT ;  /* 0x000000ff0700720c */ /* 0x000fe40003f06270 */
[----:B------:R-:W-:Y:S02]  /*0430*/  @!P2 IADD3 R15, PT, PT, R15, -R6, RZ ;  /* 0x800000060f0fa210 */ /* 0x000fe40007ffe0ff */
[C---:B------:R-:W-:Y:S02]  /*0440*/  ISETP.GT.U32.AND P4, PT, R6.reuse, R13, PT ;  /* 0x0000000d0600720c */ /* 0x040fe40003f84070 */
[C---:B------:R-:W-:Y:S02]  /*0450*/  ISETP.GT.U32.AND P3, PT, R6.reuse, R11, PT ;  /* 0x0000000b0600720c */ /* 0x040fe40003f64070 */
[----:B------:R-:W-:-:S02]  /*0460*/  ISETP.GT.U32.AND P5, PT, R6, R15, PT ;  /* 0x0000000f0600720c */ /* 0x000fc40003fa4070 */
[----:B------:R-:W-:Y:S02]  /*0470*/  ISETP.GE.AND P2, PT, R12, RZ, PT ;  /* 0x000000ff0c00720c */ /* 0x000fe40003f46270 */
[----:B------:R-:W-:-:S05]  /*0480*/  LOP3.LUT R8, RZ, R2, RZ, 0x33, !PT ;  /* 0x00000002ff087212 */ /* 0x000fca00078e33ff */
[--C-:B------:R-:W-:Y:S02]  /*0490*/  @!P4 IMAD.IADD R13, R13, 0x1, -R6.reuse ;  /* 0x000000010d0dc824 */ /* 0x100fe400078e0a06 */
[--C-:B------:R-:W-:Y:S01]  /*04a0*/  @!P3 IMAD.IADD R11, R11, 0x1, -R6.reuse ;  /* 0x000000010b0bb824 */ /* 0x100fe200078e0a06 */
[----:B------:R-:W-:Y:S01]  /*04b0*/  ISETP.NE.AND P3, PT, R2, RZ, PT ;  /* 0x000000ff0200720c */ /* 0x000fe20003f65270 */
[----:B------:R-:W-:Y:S01]  /*04c0*/  @!P5 IMAD.IADD R15, R15, 0x1, -R6 ;  /* 0x000000010f0fd824 */ /* 0x000fe200078e0a06 */
[----:B------:R-:W-:Y:S01]  /*04d0*/  IADD3 R6, PT, PT, -R9, RZ, RZ ;  /* 0x000000ff09067210 */ /* 0x000fe20007ffe1ff */
[----:B------:R-:W-:Y:S02]  /*04e0*/  @!P0 IMAD.MOV R13, RZ, RZ, -R13 ;  /* 0x000000ffff0d8224 */ /* 0x000fe400078e0a0d */
[----:B------:R-:W-:Y:S02]  /*04f0*/  @!P1 IMAD.MOV R11, RZ, RZ, -R11 ;  /* 0x000000ffff0b9224 */ /* 0x000fe400078e0a0b */
[----:B------:R-:W-:Y:S01]  /*0500*/  @!P2 IMAD.MOV R15, RZ, RZ, -R15 ;  /* 0x000000ffff0fa224 */ /* 0x000fe200078e0a0f */
[C---:B------:R-:W-:Y:S01]  /*0510*/  SEL R13, R8.reuse, R13, !P3 ;  /* 0x0000000d080d7207 */ /* 0x040fe20005800000 */
[----:B------:R-:W-:Y:S01]  /*0520*/  IMAD R6, R3, R6, R0 ;  /* 0x0000000603067224 */ /* 0x000fe200078e0200 */
[----:B------:R-:W-:-:S02]  /*0530*/  SEL R11, R8, R11, !P3 ;  /* 0x0000000b080b7207 */ /* 0x000fc40005800000 */
[----:B------:R-:W-:Y:S01]  /*0540*/  SEL R15, R8, R15, !P3 ;  /* 0x0000000f080f7207 */ /* 0x000fe20005800000 */
[----:B0-----:R-:W-:Y:S01]  /*0550*/  IMAD.WIDE R8, R0, 0x4, R4 ;  /* 0x0000000400087825 */ /* 0x001fe200078e0204 */
[----:B------:R-:W-:-:S03]  /*0560*/  LEA R7, R6, UR4, 0x2 ;  /* 0x0000000406077c11 */ /* 0x000fc6000f8e10ff */
[-CC-:B------:R-:W-:Y:S02]  /*0570*/  IMAD R13, R13, R3.reuse, R6.reuse ;  /* 0x000000030d0d7224 */ /* 0x180fe400078e0206 */
[----:B--2---:R0:W5:Y:S01]  /*0580*/  LDG.E R8, desc[UR6][R8.64] ;  /* 0x0000000608087981 */ /* 0x004162000c1e1900 */
[-CC-:B------:R-:W-:Y:S02]  /*0590*/  IMAD R11, R11, R3.reuse, R6.reuse ;  /* 0x000000030b0b7224 */ /* 0x180fe400078e0206 */
[----:B------:R-:W-:Y:S01]  /*05a0*/  IMAD R15, R15, R3, R6 ;  /* 0x000000030f0f7224 */ /* 0x000fe200078e0206 */
[----:B------:R-:W-:Y:S01]  /*05b0*/  STS [R7], RZ ;  /* 0x000000ff07007388 */ /* 0x000fe20000000800 */
[----:B------:R-:W-:Y:S01]  /*05c0*/  BAR.SYNC.DEFER_BLOCKING 0x0 ;  /* 0x0000000000007b1d */ /* 0x000fe20000010000 */
[----:B------:R-:W-:-:S04]  /*05d0*/  IMAD.WIDE R12, R13, 0x4, R4 ;  /* 0x000000040d0c7825 */ /* 0x000fc800078e0204 */
[----:B------:R-:W-:-:S04]  /*05e0*/  IMAD.WIDE R10, R11, 0x4, R4 ;  /* 0x000000040b0a7825 */ /* 0x000fc800078e0204 */
[----:B------:R-:W-:Y:S01]  /*05f0*/  IMAD.WIDE R4, R15, 0x4, R4 ;  /* 0x000000040f047825 */ /* 0x000fe200078e0204 */
[----:B------:R-:W2:Y:S04]  /*0600*/  LDG.E R12, desc[UR6][R12.64] ;  /* 0x000000060c0c7981 */ /* 0x000ea8000c1e1900 */
[----:B------:R-:W2:Y:S04]  /*0610*/  LDG.E R10, desc[UR6][R10.64] ;  /* 0x000000060a0a7981 */ /* 0x000ea8000c1e1900 */
[----:B------:R-:W3:Y:S04]  /*0620*/  LDG.E R4, desc[UR6][R4.64] ;  /* 0x0000000604047981 */ /* 0x000ee8000c1e1900 */
[----:B------:R-:W2:Y:S01]  /*0630*/  LDS R19, [R7] ;  /* 0x0000000007137984 */ /* 0x000ea20000000800 */
[C---:B------:R-:W-:Y:S01]  /*0640*/  VIADD R16, R6.reuse, 0x1f ;  /* 0x0000001f06107836 */ /* 0x040fe20000000000 */
[C---:B------:R-:W-:Y:S01]  /*0650*/  IADD3 R14, PT, PT, R6.reuse, 0x21, RZ ;  /* 0x00000021060e7810 */ /* 0x040fe20007ffe0ff */
[----:B0-----:R-:W-:-:S03]  /*0660*/  VIADD R9, R6, 0x20 ;  /* 0x0000002006097836 */ /* 0x001fc60000000000 */
[----:B------:R-:W-:Y:S02]  /*0670*/  SHF.R.S32.HI R15, RZ, 0x1f, R14 ;  /* 0x0000001fff0f7819 */ /* 0x000fe4000001140e */
[----:B------:R-:W-:Y:S02]  /*0680*/  SHF.R.S32.HI R17, RZ, 0x1f, R16 ;  /* 0x0000001fff117819 */ /* 0x000fe40000011410 */
[----:B------:R-:W-:Y:S02]  /*0690*/  SHF.R.S32.HI R6, RZ, 0x1f, R9 ;  /* 0x0000001fff067819 */ /* 0x000fe40000011409 */
[----:B------:R-:W-:Y:S02]  /*06a0*/  LEA.HI R15, R15, R14, RZ, 0x5 ;  /* 0x0000000e0f0f7211 */ /* 0x000fe400078f28ff */
[----:B------:R-:W-:Y:S02]  /*06b0*/  LEA.HI R17, R17, R16, RZ, 0x5 ;  /* 0x0000001011117211 */ /* 0x000fe400078f28ff */
[----:B------:R-:W-:-:S02]  /*06c0*/  LEA.HI R6, R6, R9, RZ, 0x5 ;  /* 0x0000000906067211 */ /* 0x000fc400078f28ff */
[----:B------:R-:W-:Y:S02]  /*06d0*/  LOP3.LUT R15, R15, 0x3fffffe0, RZ, 0xc0, !PT ;  /* 0x3fffffe00f0f7812 */ /* 0x000fe400078ec0ff */
[----:B------:R-:W-:Y:S02]  /*06e0*/  LOP3.LUT R17, R17, 0x3fffffe0, RZ, 0xc0, !PT ;  /* 0x3fffffe011117812 */ /* 0x000fe400078ec0ff */
[----:B------:R-:W-:Y:S01]  /*06f0*/  LOP3.LUT R6, R6, 0x3fffffe0, RZ, 0xc0, !PT ;  /* 0x3fffffe006067812 */ /* 0x000fe200078ec0ff */
[----:B------:R-:W-:Y:S02]  /*0700*/  IMAD.IADD R15, R14, 0x1, -R15 ;  /* 0x000000010e0f7824 */ /* 0x000fe400078e0a0f */
[----:B------:R-:W-:Y:S01]  /*0710*/  IMAD.IADD R17, R16, 0x1, -R17 ;  /* 0x0000000110117824 */ /* 0x000fe200078e0a11 */
[----:B------:R-:W-:Y:S02]  /*0720*/  IADD3 R6, PT, PT, R9, -R6, RZ ;  /* 0x8000000609067210 */ /* 0x000fe40007ffe0ff */
[----:B------:R-:W-:-:S02]  /*0730*/  LEA R15, R15, UR4, 0x2 ;  /* 0x000000040f0f7c11 */ /* 0x000fc4000f8e10ff */
[----:B------:R-:W-:Y:S02]  /*0740*/  LEA R6, R6, UR4, 0x2 ;  /* 0x0000000406067c11 */ /* 0x000fe4000f8e10ff */
[----:B------:R-:W-:Y:S01]  /*0750*/  LEA R17, R17, UR4, 0x2 ;  /* 0x0000000411117c11 */ /* 0x000fe2000f8e10ff */
[----:B------:R-:W-:-:S05]  /*0760*/  IMAD R3, R3, R2, RZ ;  /* 0x0000000203037224 */ /* 0x000fca00078e02ff */
[----:B------:R-:W-:Y:S01]  /*0770*/  ISETP.GE.AND P0, PT, R0, R3, PT ;  /* 0x000000030000720c */ /* 0x000fe20003f06270 */
[----:B------:R-:W-:Y:S01]  /*0780*/  BSSY.RECONVERGENT B0, `(.L_x_0) ;  /* 0x0000014000007945 */ /* 0x000fe20003800200 */
[----:B--2---:R-:W-:-:S05]  /*0790*/  IADD3 R19, PT, PT, R12, R19, R10 ;  /* 0x000000130c137210 */ /* 0x004fca0007ffe00a */
[----:B---3--:R-:W-:-:S05]  /*07a0*/  IMAD.IADD R4, R19, 0x1, R4 ;  /* 0x0000000113047824 */ /* 0x008fca00078e0204 */
[----:B------:R-:W-:Y:S01]  /*07b0*/  STS [R7], R4 ;  /* 0x0000000407007388 */ /* 0x000fe20000000800 */
[----:B------:R-:W-:Y:S06]  /*07c0*/  BAR.SYNC.DEFER_BLOCKING 0x0 ;  /* 0x0000000000007b1d */ /* 0x000fec0000010000 */
[----:B------:R-:W-:Y:S04]  /*07d0*/  LDS R15, [R15] ;  /* 0x000000000f0f7984 */ /* 0x000fe80000000800 */
[----:B------:R-:W-:Y:S04]  /*07e0*/  LDS R6, [R6] ;  /* 0x0000000006067984 */ /* 0x000fe80000000800 */
[----:B------:R-:W0:Y:S02]  /*07f0*/  LDS R17, [R17] ;  /* 0x0000000011117984 */ /* 0x000e240000000800 */
[----:B0-----:R-:W-:Y:S01]  /*0800*/  IADD3 R3, PT, PT, R17, R6, R15 ;  /* 0x0000000611037210 */ /* 0x001fe20007ffe00f */
[----:B------:R-:W-:Y:S06]  /*0810*/  BAR.SYNC.DEFER_BLOCKING 0x0 ;  /* 0x0000000000007b1d */ /* 0x000fec0000010000 */
[----:B------:R-:W-:Y:S05]  /*0820*/  @P0 BRA `(.L_x_1) ;  /* 0x0000000000240947 */ /* 0x000fea0003800000 */
[----:B-----5:R-:W-:-:S04]  /*0830*/  IADD3 R2, PT, PT, -R8, R3, RZ ;  /* 0x0000000308027210 */ /* 0x020fc80007ffe1ff */
[----:B------:R-:W-:-:S04]  /*0840*/  ISETP.NE.AND P0, PT, R2, 0x2, PT ;  /* 0x000000020200780c */ /* 0x000fc80003f05270 */
[----:B------:R-:W-:-:S04]  /*0850*/  ISETP.EQ.OR P0, PT, R8, RZ, P0 ;  /* 0x000000ff0800720c */ /* 0x000fc80000702670 */
[----:B------:R-:W-:-:S13]  /*0860*/  ISETP.NE.AND P0, PT, R2, 0x3, P0 ;  /* 0x000000030200780c */ /* 0x000fda0000705270 */
[----:B------:R-:W0:Y:S01]  /*0870*/  @!P0 LDC.64 R2, c[0x0][0x388] ;  /* 0x0000e200ff028b82 */ /* 0x000e220000000a00 */
[----:B------:R-:W-:Y:S02]  /*0880*/  @!P0 IMAD.MOV.U32 R5, RZ, RZ, 0x1 ;  /* 0x00000001ff058424 */ /* 0x000fe400078e00ff */
[----:B0-----:R-:W-:-:S05]  /*0890*/  @!P0 IMAD.WIDE R2, R0, 0x4, R2 ;  /* 0x0000000400028825 */ /* 0x001fca00078e0202 */
[----:B------:R0:W-:Y:S01]  /*08a0*/  @!P0 STG.E desc[UR6][R2.64], R5 ;  /* 0x0000000502008986 */ /* 0x0001e2000c101906 */
[----:B------:R-:W-:Y:S05]  /*08b0*/  @!P0 EXIT ;  /* 0x000000000000894d */ /* 0x000fea0003800000 */
.L_x_1:
[----:B------:R-:W-:Y:S05]  /*08c0*/  BSYNC.RECONVERGENT B0 ;  /* 0x0000000000007941 */ /* 0x000fea0003800200 */
.L_x_0:
[----:B0-----:R-:W0:Y:S02]  /*08d0*/  LDC.64 R2, c[0x0][0x388] ;  /* 0x0000e200ff027b82 */ /* 0x001e240000000a00 */
[----:B0-----:R-:W-:-:S05]  /*08e0*/  IMAD.WIDE R2, R0, 0x4, R2 ;  /* 0x0000000400027825 */ /* 0x001fca00078e0202 */
[----:B------:R-:W-:Y:S01]  /*08f0*/  STG.E desc[UR6][R2.64], RZ ;  /* 0x000000ff02007986 */ /* 0x000fe2000c101906 */
[----:B------:R-:W-:Y:S05]  /*0900*/  EXIT ;  /* 0x000000000000794d */ /* 0x000fea0003800000 */
.L_x_2:
[----:B------:R-:W-:-:S00]  /*0910*/  BRA `(.L_x_2) ;  /* 0xfffffffc00fc7947 */ /* 0x000fc0000383ffff */
[----:B------:R-:W-:-:S00]  /*0920*/  NOP ;  /* 0x0000000000007918 */ /* 0x000fc00000000000 */
        /* <DEDUP_REMOVED lines=13> */
.L_x_3:


//--------------------- .nv.shared._Z11step_kernelPiS_ii --------------------------
	.section	.nv.shared._Z11step_kernelPiS_ii,"aw",@nobits
	.sectionflags	@""
	.align	4
.nv.shared._Z11step_kernelPiS_ii:
	.zero		1152


//--------------------- .nv.shared.reserved.0     --------------------------
	.section	.nv.shared.reserved.0,"aw",@nobits
	.weak		__nv_reservedSMEM_offset_0_alias
	.size		__nv_reservedSMEM_offset_0_alias, 0, 64
	.other		__nv_reservedSMEM_offset_0_alias,@"STO_CUDA_RESERVED_SHARED STV_DEFAULT"
__nv_reservedSMEM_offset_0_alias:
	.zero		0
	.zero		64


//--------------------- .nv.constant0._Z11step_kernelPiS_ii --------------------------
	.section	.nv.constant0._Z11step_kernelPiS_ii,"a",@progbits
	.sectionflags	@""
	.align	4
.nv.constant0._Z11step_kernelPiS_ii:
	.zero		920


//--------------------- SYMBOLS --------------------------

	.type		.nv.reservedSmem.offset0,@object
	.size		.nv.reservedSmem.offset0,0x4
	.type		.nv.reservedSmem.cap,@object
	.size		.nv.reservedSmem.cap,0x4
